//
// Generated by NVIDIA NVVM Compiler
//
// Compiler Build ID: CL-36424714
// Cuda compilation tools, release 13.0, V13.0.88
// Based on NVVM 20.0.0
//

.version 9.0
.target sm_100
.address_size 64

	// .globl	_Z5splitPi

.visible .entry _Z5splitPi(
	.param .u64 .ptr .align 1 _Z5splitPi_param_0
)
{


	ret;

}


// ===== COMPILED SASS (sm_100) =====

	.target	sm_100

	.elftype	@"ET_EXEC"


//--------------------- .note.nv.tkinfo           --------------------------
	.section	.note.nv.tkinfo,"",@"SHT_NOTE"
	.sectionflags	@"SHF_NOTE_NV_TKINFO"
	.tkinfo
        /*0018*/ 	.word	0x00000002
        /*0030*/ 	.string	""
        /*0030*/ 	.string	"ptxas"
        /*0030*/ 	.string	"Cuda compilation tools, release 13.0, V13.0.88"
        /*0030*/ 	.string	"Build cuda_13.0.r13.0/compiler.36424714_0"
        /*0030*/ 	.string	"-arch sm_100 -m 64 "



//--------------------- .note.nv.cuinfo           --------------------------
	.section	.note.nv.cuinfo,"",@"SHT_NOTE"
	.sectionflags	@"SHF_NOTE_NV_CUINFO"
        /*0018*/ 	.short	0x0002
        /*001a*/ 	.short	0x0064
        /*001c*/ 	.short	0x0082
	.zero		2


//--------------------- .nv.info                  --------------------------
	.section	.nv.info,"",@"SHT_CUDA_INFO"
	.align	4


	//----- nvinfo : EIATTR_REGCOUNT
	.align		4
        /*0000*/ 	.byte	0x04, 0x2f
        /*0002*/ 	.short	(.L_1 - .L_0)
	.align		4
.L_0:
        /*0004*/ 	.word	index@(_Z5splitPi)
        /*0008*/ 	.word	0x00000004


	//----- nvinfo : EIATTR_FRAME_SIZE
	.align		4
.L_1:
        /*000c*/ 	.byte	0x04, 0x11
        /*000e*/ 	.short	(.L_3 - .L_2)
	.align		4
.L_2:
        /*0010*/ 	.word	index@(_Z5splitPi)
        /*0014*/ 	.word	0x00000000


	//----- nvinfo : EIATTR_MIN_STACK_SIZE
	.align		4
.L_3:
        /*0018*/ 	.byte	0x04, 0x12
        /*001a*/ 	.short	(.L_5 - .L_4)
	.align		4
.L_4:
        /*001c*/ 	.word	index@(_Z5splitPi)
        /*0020*/ 	.word	0x00000000
.L_5:


//--------------------- .nv.compat                --------------------------
	.section	.nv.compat,"",@"SHT_CUDA_COMPAT_INFO"
	.align	4
        /*0000*/ 	.byte	0x02, 0x09, 0x00, 0x00, 0x02, 0x02, 0x01, 0x00, 0x02, 0x05, 0x05, 0x00, 0x03, 0x07, 0x01, 0x01
        /*0010*/ 	.byte	0x02, 0x03, 0x00, 0x00, 0x02, 0x06, 0x01, 0x00, 0x04, 0x0b, 0x08, 0x00, 0x09, 0x00, 0x00, 0x00
        /*0020*/ 	.byte	0x00, 0x00, 0x00, 0x00


//--------------------- .nv.info._Z5splitPi       --------------------------
	.section	.nv.info._Z5splitPi,"",@"SHT_CUDA_INFO"
	.sectionflags	@""
	.align	4


	//----- nvinfo : EIATTR_CUDA_API_VERSION
	.align		4
        /*0000*/ 	.byte	0x04, 0x37
        /*0002*/ 	.short	(.L_7 - .L_6)
.L_6:
        /*0004*/ 	.word	0x00000082


	//----- nvinfo : EIATTR_KPARAM_INFO
	.align		4
.L_7:
        /*0008*/ 	.byte	0x04, 0x17
        /*000a*/ 	.short	(.L_9 - .L_8)
.L_8:
        /*000c*/ 	.word	0x00000000
        /*0010*/ 	.short	0x0000
        /*0012*/ 	.short	0x0000
        /*0014*/ 	.byte	0x00, 0xf5, 0x21, 0x00


	//----- nvinfo : EIATTR_SPARSE_MMA_MASK
	.align		4
.L_9:
        /*0018*/ 	.byte	0x03, 0x50
        /*001a*/ 	.short	0x0000


	//----- nvinfo : EIATTR_MAXREG_COUNT
	.align		4
        /*001c*/ 	.byte	0x03, 0x1b
        /*001e*/ 	.short	0x00ff


	//----- nvinfo : EIATTR_MERCURY_ISA_VERSION
	.align		4
        /*0020*/ 	.byte	0x03, 0x5f
        /*0022*/ 	.short	0x0101


	//----- nvinfo : EIATTR_VRC_CTA_INIT_COUNT
	.align		4
        /*0024*/ 	.byte	0x02, 0x4a
	.zero		1
	.zero		1


	//----- nvinfo : EIATTR_EXIT_INSTR_OFFSETS
	.align		4
        /*0028*/ 	.byte	0x04, 0x1c
        /*002a*/ 	.short	(.L_11 - .L_10)


	//   ....[0]....
.L_10:
        /*002c*/ 	.word	0x00000010


	//----- nvinfo : EIATTR_CBANK_PARAM_SIZE
	.align		4
.L_11:
        /*0030*/ 	.byte	0x03, 0x19
        /*0032*/ 	.short	0x0008


	//----- nvinfo : EIATTR_PARAM_CBANK
	.align		4
        /*0034*/ 	.byte	0x04, 0x0a
        /*0036*/ 	.short	(.L_13 - .L_12)
	.align		4
.L_12:
        /*0038*/ 	.word	index@(.nv.constant0._Z5splitPi)
        /*003c*/ 	.short	0x0380
        /*003e*/ 	.short	0x0008


	//----- nvinfo : EIATTR_SW_WAR
	.align		4
.L_13:
        /*0040*/ 	.byte	0x04, 0x36
        /*0042*/ 	.short	(.L_15 - .L_14)
.L_14:
        /*0044*/ 	.word	0x00000008
.L_15:


//--------------------- .nv.callgraph             --------------------------
	.section	.nv.callgraph,"",@"SHT_CUDA_CALLGRAPH"
	.align	4
	.sectionentsize	8
	.align		4
        /*0000*/ 	.word	0x00000000
	.align		4
        /*0004*/ 	.word	0xffffffff
	.align		4
        /*0008*/ 	.word	0x00000000
	.align		4
        /*000c*/ 	.word	0xfffffffe
	.align		4
        /*0010*/ 	.word	0x00000000
	.align		4
        /*0014*/ 	.word	0xfffffffd
	.align		4
        /*0018*/ 	.word	0x00000000
	.align		4
        /*001c*/ 	.word	0xfffffffc


//--------------------- .text._Z5splitPi          --------------------------
	.section	.text._Z5splitPi,"ax",@progbits
	.align	128
        .global         _Z5splitPi
        .type           _Z5splitPi,@function
        .size           _Z5splitPi,(.L_x_1 - _Z5splitPi)
        .other          _Z5splitPi,@"STO_CUDA_ENTRY STV_DEFAULT"
_Z5splitPi:
.text._Z5splitPi:
[----:B------:R-:W-:Y:S01]  /*0000*/  LDC R1, c[0x0][0x37c] ;  /* 0x0000df00ff017b82 */ /* 0x000fe20000000800 */
[----:B------:R-:W-:Y:S05]  /*0010*/  EXIT ;  /* 0x000000000000794d */ /* 0x000fea0003800000 */
.L_x_0:
[----:B------:R-:W-:-:S00]  /*0020*/  BRA `(.L_x_0) ;  /* 0xfffffffc00fc7947 */ /* 0x000fc0000383ffff */
[----:B------:R-:W-:-:S00]  /*0030*/  NOP ;  /* 0x0000000000007918 */ /* 0x000fc00000000000 */
        /* <DEDUP_REMOVED lines=12> */
.L_x_1:


//--------------------- .nv.shared.reserved.0     --------------------------
	.section	.nv.shared.reserved.0,"aw",@nobits
	.weak		__nv_reservedSMEM_offset_0_alias
	.size		__nv_reservedSMEM_offset_0_alias, 0, 64
	.other		__nv_reservedSMEM_offset_0_alias,@"STO_CUDA_RESERVED_SHARED STV_DEFAULT"
__nv_reservedSMEM_offset_0_alias:
	.zero		0
	.zero		64


//--------------------- .nv.constant0._Z5splitPi  --------------------------
	.section	.nv.constant0._Z5splitPi,"a",@progbits
	.sectionflags	@""
	.align	4
.nv.constant0._Z5splitPi:
	.zero		904


//--------------------- SYMBOLS --------------------------

	.type		.nv.reservedSmem.offset0,@object
	.size		.nv.reservedSmem.offset0,0x4
